//
// Generated by NVIDIA NVVM Compiler
//
// Compiler Build ID: CL-36424714
// Cuda compilation tools, release 13.0, V13.0.88
// Based on NVVM 20.0.0
//

.version 9.0
.target sm_100
.address_size 64

	// .globl	_Z23k_addition_element_wisePiii

.visible .entry _Z23k_addition_element_wisePiii(
	.param .u64 .ptr .align 1 _Z23k_addition_element_wisePiii_param_0,
	.param .u32 _Z23k_addition_element_wisePiii_param_1,
	.param .u32 _Z23k_addition_element_wisePiii_param_2
)
{
	.reg .pred 	%p<2>;
	.reg .b32 	%r<9>;
	.reg .b64 	%rd<5>;

	ld.param.u64 	%rd1, [_Z23k_addition_element_wisePiii_param_0];
	ld.param.u32 	%r3, [_Z23k_addition_element_wisePiii_param_1];
	ld.param.u32 	%r2, [_Z23k_addition_element_wisePiii_param_2];
	mov.u32 	%r4, %ntid.x;
	mov.u32 	%r5, %ctaid.x;
	mov.u32 	%r6, %tid.x;
	mad.lo.s32 	%r1, %r4, %r5, %r6;
	setp.ge.s32 	%p1, %r1, %r3;
	@%p1 bra 	$L__BB0_2;
	cvta.to.global.u64 	%rd2, %rd1;
	mul.wide.s32 	%rd3, %r1, 4;
	add.s64 	%rd4, %rd2, %rd3;
	ld.global.u32 	%r7, [%rd4];
	add.s32 	%r8, %r7, %r2;
	st.global.u32 	[%rd4], %r8;
$L__BB0_2:
	ret;

}
	// .globl	_Z23k_addition_element_wisePiS_S_i
.visible .entry _Z23k_addition_element_wisePiS_S_i(
	.param .u64 .ptr .align 1 _Z23k_addition_element_wisePiS_S_i_param_0,
	.param .u64 .ptr .align 1 _Z23k_addition_element_wisePiS_S_i_param_1,
	.param .u64 .ptr .align 1 _Z23k_addition_element_wisePiS_S_i_param_2,
	.param .u32 _Z23k_addition_element_wisePiS_S_i_param_3
)
{
	.reg .pred 	%p<2>;
	.reg .b32 	%r<9>;
	.reg .b64 	%rd<11>;

	ld.param.u64 	%rd1, [_Z23k_addition_element_wisePiS_S_i_param_0];
	ld.param.u64 	%rd2, [_Z23k_addition_element_wisePiS_S_i_param_1];
	ld.param.u64 	%rd3, [_Z23k_addition_element_wisePiS_S_i_param_2];
	ld.param.u32 	%r2, [_Z23k_addition_element_wisePiS_S_i_param_3];
	mov.u32 	%r3, %ntid.x;
	mov.u32 	%r4, %ctaid.x;
	mov.u32 	%r5, %tid.x;
	mad.lo.s32 	%r1, %r3, %r4, %r5;
	setp.ge.s32 	%p1, %r1, %r2;
	@%p1 bra 	$L__BB1_2;
	cvta.to.global.u64 	%rd4, %rd2;
	cvta.to.global.u64 	%rd5, %rd3;
	cvta.to.global.u64 	%rd6, %rd1;
	mul.wide.s32 	%rd7, %r1, 4;
	add.s64 	%rd8, %rd4, %rd7;
	ld.global.u32 	%r6, [%rd8];
	add.s64 	%rd9, %rd5, %rd7;
	ld.global.u32 	%r7, [%rd9];
	add.s32 	%r8, %r7, %r6;
	add.s64 	%rd10, %rd6, %rd7;
	st.global.u32 	[%rd10], %r8;
$L__BB1_2:
	ret;

}
	// .globl	_Z27k_substraction_element_wisePiii
.visible .entry _Z27k_substraction_element_wisePiii(
	.param .u64 .ptr .align 1 _Z27k_substraction_element_wisePiii_param_0,
	.param .u32 _Z27k_substraction_element_wisePiii_param_1,
	.param .u32 _Z27k_substraction_element_wisePiii_param_2
)
{
	.reg .pred 	%p<2>;
	.reg .b32 	%r<9>;
	.reg .b64 	%rd<5>;

	ld.param.u64 	%rd1, [_Z27k_substraction_element_wisePiii_param_0];
	ld.param.u32 	%r3, [_Z27k_substraction_element_wisePiii_param_1];
	ld.param.u32 	%r2, [_Z27k_substraction_element_wisePiii_param_2];
	mov.u32 	%r4, %ntid.x;
	mov.u32 	%r5, %ctaid.x;
	mov.u32 	%r6, %tid.x;
	mad.lo.s32 	%r1, %r4, %r5, %r6;
	setp.ge.s32 	%p1, %r1, %r3;
	@%p1 bra 	$L__BB2_2;
	cvta.to.global.u64 	%rd2, %rd1;
	mul.wide.s32 	%rd3, %r1, 4;
	add.s64 	%rd4, %rd2, %rd3;
	ld.global.u32 	%r7, [%rd4];
	sub.s32 	%r8, %r7, %r2;
	st.global.u32 	[%rd4], %r8;
$L__BB2_2:
	ret;

}
	// .globl	_Z29k_multiplication_element_wisePiii
.visible .entry _Z29k_multiplication_element_wisePiii(
	.param .u64 .ptr .align 1 _Z29k_multiplication_element_wisePiii_param_0,
	.param .u32 _Z29k_multiplication_element_wisePiii_param_1,
	.param .u32 _Z29k_multiplication_element_wisePiii_param_2
)
{
	.reg .pred 	%p<2>;
	.reg .b32 	%r<9>;
	.reg .b64 	%rd<5>;

	ld.param.u64 	%rd1, [_Z29k_multiplication_element_wisePiii_param_0];
	ld.param.u32 	%r3, [_Z29k_multiplication_element_wisePiii_param_1];
	ld.param.u32 	%r2, [_Z29k_multiplication_element_wisePiii_param_2];
	mov.u32 	%r4, %ntid.x;
	mov.u32 	%r5, %ctaid.x;
	mov.u32 	%r6, %tid.x;
	mad.lo.s32 	%r1, %r4, %r5, %r6;
	setp.ge.s32 	%p1, %r1, %r3;
	@%p1 bra 	$L__BB3_2;
	cvta.to.global.u64 	%rd2, %rd1;
	mul.wide.s32 	%rd3, %r1, 4;
	add.s64 	%rd4, %rd2, %rd3;
	ld.global.u32 	%r7, [%rd4];
	mul.lo.s32 	%r8, %r7, %r2;
	st.global.u32 	[%rd4], %r8;
$L__BB3_2:
	ret;

}
	// .globl	_Z23k_division_element_wisePiii
.visible .entry _Z23k_division_element_wisePiii(
	.param .u64 .ptr .align 1 _Z23k_division_element_wisePiii_param_0,
	.param .u32 _Z23k_division_element_wisePiii_param_1,
	.param .u32 _Z23k_division_element_wisePiii_param_2
)
{
	.reg .pred 	%p<2>;
	.reg .b32 	%r<9>;
	.reg .b64 	%rd<5>;

	ld.param.u64 	%rd1, [_Z23k_division_element_wisePiii_param_0];
	ld.param.u32 	%r3, [_Z23k_division_element_wisePiii_param_1];
	ld.param.u32 	%r2, [_Z23k_division_element_wisePiii_param_2];
	mov.u32 	%r4, %ntid.x;
	mov.u32 	%r5, %ctaid.x;
	mov.u32 	%r6, %tid.x;
	mad.lo.s32 	%r1, %r4, %r5, %r6;
	setp.ge.s32 	%p1, %r1, %r3;
	@%p1 bra 	$L__BB4_2;
	cvta.to.global.u64 	%rd2, %rd1;
	mul.wide.s32 	%rd3, %r1, 4;
	add.s64 	%rd4, %rd2, %rd3;
	ld.global.u32 	%r7, [%rd4];
	div.s32 	%r8, %r7, %r2;
	st.global.u32 	[%rd4], %r8;
$L__BB4_2:
	ret;

}
	// .globl	_Z21k_modulo_element_wisePiii
.visible .entry _Z21k_modulo_element_wisePiii(
	.param .u64 .ptr .align 1 _Z21k_modulo_element_wisePiii_param_0,
	.param .u32 _Z21k_modulo_element_wisePiii_param_1,
	.param .u32 _Z21k_modulo_element_wisePiii_param_2
)
{
	.reg .pred 	%p<2>;
	.reg .b32 	%r<9>;
	.reg .b64 	%rd<5>;

	ld.param.u64 	%rd1, [_Z21k_modulo_element_wisePiii_param_0];
	ld.param.u32 	%r3, [_Z21k_modulo_element_wisePiii_param_1];
	ld.param.u32 	%r2, [_Z21k_modulo_element_wisePiii_param_2];
	mov.u32 	%r4, %ntid.x;
	mov.u32 	%r5, %ctaid.x;
	mov.u32 	%r6, %tid.x;
	mad.lo.s32 	%r1, %r4, %r5, %r6;
	setp.ge.s32 	%p1, %r1, %r3;
	@%p1 bra 	$L__BB5_2;
	cvta.to.global.u64 	%rd2, %rd1;
	mul.wide.s32 	%rd3, %r1, 4;
	add.s64 	%rd4, %rd2, %rd3;
	ld.global.u32 	%r7, [%rd4];
	rem.s32 	%r8, %r7, %r2;
	st.global.u32 	[%rd4], %r8;
$L__BB5_2:
	ret;

}


// ===== COMPILED SASS (sm_100) =====

	.target	sm_100

	.elftype	@"ET_EXEC"


//--------------------- .note.nv.tkinfo           --------------------------
	.section	.note.nv.tkinfo,"",@"SHT_NOTE"
	.sectionflags	@"SHF_NOTE_NV_TKINFO"
	.tkinfo
        /*0018*/ 	.word	0x00000002
        /*0030*/ 	.string	""
        /*0030*/ 	.string	"ptxas"
        /*0030*/ 	.string	"Cuda compilation tools, release 13.0, V13.0.88"
        /*0030*/ 	.string	"Build cuda_13.0.r13.0/compiler.36424714_0"
        /*0030*/ 	.string	"-arch sm_100 -m 64 "



//--------------------- .note.nv.cuinfo           --------------------------
	.section	.note.nv.cuinfo,"",@"SHT_NOTE"
	.sectionflags	@"SHF_NOTE_NV_CUINFO"
        /*0018*/ 	.short	0x0002
        /*001a*/ 	.short	0x0064
        /*001c*/ 	.short	0x0082
	.zero		2


//--------------------- .nv.info                  --------------------------
	.section	.nv.info,"",@"SHT_CUDA_INFO"
	.align	4


	//----- nvinfo : EIATTR_REGCOUNT
	.align		4
        /*0000*/ 	.byte	0x04, 0x2f
        /*0002*/ 	.short	(.L_1 - .L_0)
	.align		4
.L_0:
        /*0004*/ 	.word	index@(_Z23k_addition_element_wisePiii)
        /*0008*/ 	.word	0x00000008


	//----- nvinfo : EIATTR_FRAME_SIZE
	.align		4
.L_1:
        /*000c*/ 	.byte	0x04, 0x11
        /*000e*/ 	.short	(.L_3 - .L_2)
	.align		4
.L_2:
        /*0010*/ 	.word	index@(_Z23k_addition_element_wisePiii)
        /*0014*/ 	.word	0x00000000


	//----- nvinfo : EIATTR_REGCOUNT
	.align		4
.L_3:
        /*0018*/ 	.byte	0x04, 0x2f
        /*001a*/ 	.short	(.L_5 - .L_4)
	.align		4
.L_4:
        /*001c*/ 	.word	index@(_Z23k_addition_element_wisePiS_S_i)
        /*0020*/ 	.word	0x0000000c


	//----- nvinfo : EIATTR_FRAME_SIZE
	.align		4
.L_5:
        /*0024*/ 	.byte	0x04, 0x11
        /*0026*/ 	.short	(.L_7 - .L_6)
	.align		4
.L_6:
        /*0028*/ 	.word	index@(_Z23k_addition_element_wisePiS_S_i)
        /*002c*/ 	.word	0x00000000


	//----- nvinfo : EIATTR_REGCOUNT
	.align		4
.L_7:
        /*0030*/ 	.byte	0x04, 0x2f
        /*0032*/ 	.short	(.L_9 - .L_8)
	.align		4
.L_8:
        /*0034*/ 	.word	index@(_Z27k_substraction_element_wisePiii)
        /*0038*/ 	.word	0x00000008


	//----- nvinfo : EIATTR_FRAME_SIZE
	.align		4
.L_9:
        /*003c*/ 	.byte	0x04, 0x11
        /*003e*/ 	.short	(.L_11 - .L_10)
	.align		4
.L_10:
        /*0040*/ 	.word	index@(_Z27k_substraction_element_wisePiii)
        /*0044*/ 	.word	0x00000000


	//----- nvinfo : EIATTR_REGCOUNT
	.align		4
.L_11:
        /*0048*/ 	.byte	0x04, 0x2f
        /*004a*/ 	.short	(.L_13 - .L_12)
	.align		4
.L_12:
        /*004c*/ 	.word	index@(_Z29k_multiplication_element_wisePiii)
        /*0050*/ 	.word	0x00000008


	//----- nvinfo : EIATTR_FRAME_SIZE
	.align		4
.L_13:
        /*0054*/ 	.byte	0x04, 0x11
        /*0056*/ 	.short	(.L_15 - .L_14)
	.align		4
.L_14:
        /*0058*/ 	.word	index@(_Z29k_multiplication_element_wisePiii)
        /*005c*/ 	.word	0x00000000


	//----- nvinfo : EIATTR_REGCOUNT
	.align		4
.L_15:
        /*0060*/ 	.byte	0x04, 0x2f
        /*0062*/ 	.short	(.L_17 - .L_16)
	.align		4
.L_16:
        /*0064*/ 	.word	index@(_Z23k_division_element_wisePiii)
        /*0068*/ 	.word	0x0000000e


	//----- nvinfo : EIATTR_FRAME_SIZE
	.align		4
.L_17:
        /*006c*/ 	.byte	0x04, 0x11
        /*006e*/ 	.short	(.L_19 - .L_18)
	.align		4
.L_18:
        /*0070*/ 	.word	index@(_Z23k_division_element_wisePiii)
        /*0074*/ 	.word	0x00000000


	//----- nvinfo : EIATTR_REGCOUNT
	.align		4
.L_19:
        /*0078*/ 	.byte	0x04, 0x2f
        /*007a*/ 	.short	(.L_21 - .L_20)
	.align		4
.L_20:
        /*007c*/ 	.word	index@(_Z21k_modulo_element_wisePiii)
        /*0080*/ 	.word	0x0000000d


	//----- nvinfo : EIATTR_FRAME_SIZE
	.align		4
.L_21:
        /*0084*/ 	.byte	0x04, 0x11
        /*0086*/ 	.short	(.L_23 - .L_22)
	.align		4
.L_22:
        /*0088*/ 	.word	index@(_Z21k_modulo_element_wisePiii)
        /*008c*/ 	.word	0x00000000


	//----- nvinfo : EIATTR_MIN_STACK_SIZE
	.align		4
.L_23:
        /*0090*/ 	.byte	0x04, 0x12
        /*0092*/ 	.short	(.L_25 - .L_24)
	.align		4
.L_24:
        /*0094*/ 	.word	index@(_Z21k_modulo_element_wisePiii)
        /*0098*/ 	.word	0x00000000


	//----- nvinfo : EIATTR_MIN_STACK_SIZE
	.align		4
.L_25:
        /*009c*/ 	.byte	0x04, 0x12
        /*009e*/ 	.short	(.L_27 - .L_26)
	.align		4
.L_26:
        /*00a0*/ 	.word	index@(_Z23k_division_element_wisePiii)
        /*00a4*/ 	.word	0x00000000


	//----- nvinfo : EIATTR_MIN_STACK_SIZE
	.align		4
.L_27:
        /*00a8*/ 	.byte	0x04, 0x12
        /*00aa*/ 	.short	(.L_29 - .L_28)
	.align		4
.L_28:
        /*00ac*/ 	.word	index@(_Z29k_multiplication_element_wisePiii)
        /*00b0*/ 	.word	0x00000000


	//----- nvinfo : EIATTR_MIN_STACK_SIZE
	.align		4
.L_29:
        /*00b4*/ 	.byte	0x04, 0x12
        /*00b6*/ 	.short	(.L_31 - .L_30)
	.align		4
.L_30:
        /*00b8*/ 	.word	index@(_Z27k_substraction_element_wisePiii)
        /*00bc*/ 	.word	0x00000000


	//----- nvinfo : EIATTR_MIN_STACK_SIZE
	.align		4
.L_31:
        /*00c0*/ 	.byte	0x04, 0x12
        /*00c2*/ 	.short	(.L_33 - .L_32)
	.align		4
.L_32:
        /*00c4*/ 	.word	index@(_Z23k_addition_element_wisePiS_S_i)
        /*00c8*/ 	.word	0x00000000


	//----- nvinfo : EIATTR_MIN_STACK_SIZE
	.align		4
.L_33:
        /*00cc*/ 	.byte	0x04, 0x12
        /*00ce*/ 	.short	(.L_35 - .L_34)
	.align		4
.L_34:
        /*00d0*/ 	.word	index@(_Z23k_addition_element_wisePiii)
        /*00d4*/ 	.word	0x00000000
.L_35:


//--------------------- .nv.compat                --------------------------
	.section	.nv.compat,"",@"SHT_CUDA_COMPAT_INFO"
	.align	4
        /*0000*/ 	.byte	0x02, 0x09, 0x00, 0x00, 0x02, 0x02, 0x01, 0x00, 0x02, 0x05, 0x05, 0x00, 0x03, 0x07, 0x01, 0x01
        /*0010*/ 	.byte	0x02, 0x03, 0x00, 0x00, 0x02, 0x06, 0x01, 0x00, 0x04, 0x0b, 0x08, 0x00, 0x09, 0x00, 0x00, 0x00
        /*0020*/ 	.byte	0x00, 0x00, 0x00, 0x00


//--------------------- .nv.info._Z21k_modulo_element_wisePiii --------------------------
	.section	.nv.info._Z21k_modulo_element_wisePiii,"",@"SHT_CUDA_INFO"
	.sectionflags	@""
	.align	4


	//----- nvinfo : EIATTR_CUDA_API_VERSION
	.align		4
        /*0000*/ 	.byte	0x04, 0x37
        /*0002*/ 	.short	(.L_37 - .L_36)
.L_36:
        /*0004*/ 	.word	0x00000082


	//----- nvinfo : EIATTR_KPARAM_INFO
	.align		4
.L_37:
        /*0008*/ 	.byte	0x04, 0x17
        /*000a*/ 	.short	(.L_39 - .L_38)
.L_38:
        /*000c*/ 	.word	0x00000000
        /*0010*/ 	.short	0x0002
        /*0012*/ 	.short	0x000c
        /*0014*/ 	.byte	0x00, 0xf0, 0x11, 0x00


	//----- nvinfo : EIATTR_KPARAM_INFO
	.align		4
.L_39:
        /*0018*/ 	.byte	0x04, 0x17
        /*001a*/ 	.short	(.L_41 - .L_40)
.L_40:
        /*001c*/ 	.word	0x00000000
        /*0020*/ 	.short	0x0001
        /*0022*/ 	.short	0x0008
        /*0024*/ 	.byte	0x00, 0xf0, 0x11, 0x00


	//----- nvinfo : EIATTR_KPARAM_INFO
	.align		4
.L_41:
        /*0028*/ 	.byte	0x04, 0x17
        /*002a*/ 	.short	(.L_43 - .L_42)
.L_42:
        /*002c*/ 	.word	0x00000000
        /*0030*/ 	.short	0x0000
        /*0032*/ 	.short	0x0000
        /*0034*/ 	.byte	0x00, 0xf5, 0x21, 0x00


	//----- nvinfo : EIATTR_SPARSE_MMA_MASK
	.align		4
.L_43:
        /*0038*/ 	.byte	0x03, 0x50
        /*003a*/ 	.short	0x0000


	//----- nvinfo : EIATTR_MAXREG_COUNT
	.align		4
        /*003c*/ 	.byte	0x03, 0x1b
        /*003e*/ 	.short	0x00ff


	//----- nvinfo : EIATTR_MERCURY_ISA_VERSION
	.align		4
        /*0040*/ 	.byte	0x03, 0x5f
        /*0042*/ 	.short	0x0101


	//----- nvinfo : EIATTR_VRC_CTA_INIT_COUNT
	.align		4
        /*0044*/ 	.byte	0x02, 0x4a
	.zero		1
	.zero		1


	//----- nvinfo : EIATTR_EXIT_INSTR_OFFSETS
	.align		4
        /*0048*/ 	.byte	0x04, 0x1c
        /*004a*/ 	.short	(.L_45 - .L_44)


	//   ....[0]....
.L_44:
        /*004c*/ 	.word	0x00000070


	//   ....[1]....
        /*0050*/ 	.word	0x00000230


	//----- nvinfo : EIATTR_CBANK_PARAM_SIZE
	.align		4
.L_45:
        /*0054*/ 	.byte	0x03, 0x19
        /*0056*/ 	.short	0x0010


	//----- nvinfo : EIATTR_PARAM_CBANK
	.align		4
        /*0058*/ 	.byte	0x04, 0x0a
        /*005a*/ 	.short	(.L_47 - .L_46)
	.align		4
.L_46:
        /*005c*/ 	.word	index@(.nv.constant0._Z21k_modulo_element_wisePiii)
        /*0060*/ 	.short	0x0380
        /*0062*/ 	.short	0x0010


	//----- nvinfo : EIATTR_SW_WAR
	.align		4
.L_47:
        /*0064*/ 	.byte	0x04, 0x36
        /*0066*/ 	.short	(.L_49 - .L_48)
.L_48:
        /*0068*/ 	.word	0x00000008
.L_49:


//--------------------- .nv.info._Z23k_division_element_wisePiii --------------------------
	.section	.nv.info._Z23k_division_element_wisePiii,"",@"SHT_CUDA_INFO"
	.sectionflags	@""
	.align	4


	//----- nvinfo : EIATTR_CUDA_API_VERSION
	.align		4
        /*0000*/ 	.byte	0x04, 0x37
        /*0002*/ 	.short	(.L_51 - .L_50)
.L_50:
        /*0004*/ 	.word	0x00000082


	//----- nvinfo : EIATTR_KPARAM_INFO
	.align		4
.L_51:
        /*0008*/ 	.byte	0x04, 0x17
        /*000a*/ 	.short	(.L_53 - .L_52)
.L_52:
        /*000c*/ 	.word	0x00000000
        /*0010*/ 	.short	0x0002
        /*0012*/ 	.short	0x000c
        /*0014*/ 	.byte	0x00, 0xf0, 0x11, 0x00


	//----- nvinfo : EIATTR_KPARAM_INFO
	.align		4
.L_53:
        /*0018*/ 	.byte	0x04, 0x17
        /*001a*/ 	.short	(.L_55 - .L_54)
.L_54:
        /*001c*/ 	.word	0x00000000
        /*0020*/ 	.short	0x0001
        /*0022*/ 	.short	0x0008
        /*0024*/ 	.byte	0x00, 0xf0, 0x11, 0x00


	//----- nvinfo : EIATTR_KPARAM_INFO
	.align		4
.L_55:
        /*0028*/ 	.byte	0x04, 0x17
        /*002a*/ 	.short	(.L_57 - .L_56)
.L_56:
        /*002c*/ 	.word	0x00000000
        /*0030*/ 	.short	0x0000
        /*0032*/ 	.short	0x0000
        /*0034*/ 	.byte	0x00, 0xf5, 0x21, 0x00


	//----- nvinfo : EIATTR_SPARSE_MMA_MASK
	.align		4
.L_57:
        /*0038*/ 	.byte	0x03, 0x50
        /*003a*/ 	.short	0x0000


	//----- nvinfo : EIATTR_MAXREG_COUNT
	.align		4
        /*003c*/ 	.byte	0x03, 0x1b
        /*003e*/ 	.short	0x00ff


	//----- nvinfo : EIATTR_MERCURY_ISA_VERSION
	.align		4
        /*0040*/ 	.byte	0x03, 0x5f
        /*0042*/ 	.short	0x0101


	//----- nvinfo : EIATTR_VRC_CTA_INIT_COUNT
	.align		4
        /*0044*/ 	.byte	0x02, 0x4a
	.zero		1
	.zero		1


	//----- nvinfo : EIATTR_EXIT_INSTR_OFFSETS
	.align		4
        /*0048*/ 	.byte	0x04, 0x1c
        /*004a*/ 	.short	(.L_59 - .L_58)


	//   ....[0]....
.L_58:
        /*004c*/ 	.word	0x00000070


	//   ....[1]....
        /*0050*/ 	.word	0x00000250


	//----- nvinfo : EIATTR_CBANK_PARAM_SIZE
	.align		4
.L_59:
        /*0054*/ 	.byte	0x03, 0x19
        /*0056*/ 	.short	0x0010


	//----- nvinfo : EIATTR_PARAM_CBANK
	.align		4
        /*0058*/ 	.byte	0x04, 0x0a
        /*005a*/ 	.short	(.L_61 - .L_60)
	.align		4
.L_60:
        /*005c*/ 	.word	index@(.nv.constant0._Z23k_division_element_wisePiii)
        /*0060*/ 	.short	0x0380
        /*0062*/ 	.short	0x0010


	//----- nvinfo : EIATTR_SW_WAR
	.align		4
.L_61:
        /*0064*/ 	.byte	0x04, 0x36
        /*0066*/ 	.short	(.L_63 - .L_62)
.L_62:
        /*0068*/ 	.word	0x00000008
.L_63:


//--------------------- .nv.info._Z29k_multiplication_element_wisePiii --------------------------
	.section	.nv.info._Z29k_multiplication_element_wisePiii,"",@"SHT_CUDA_INFO"
	.sectionflags	@""
	.align	4


	//----- nvinfo : EIATTR_CUDA_API_VERSION
	.align		4
        /*0000*/ 	.byte	0x04, 0x37
        /*0002*/ 	.short	(.L_65 - .L_64)
.L_64:
        /*0004*/ 	.word	0x00000082


	//----- nvinfo : EIATTR_KPARAM_INFO
	.align		4
.L_65:
        /*0008*/ 	.byte	0x04, 0x17
        /*000a*/ 	.short	(.L_67 - .L_66)
.L_66:
        /*000c*/ 	.word	0x00000000
        /*0010*/ 	.short	0x0002
        /*0012*/ 	.short	0x000c
        /*0014*/ 	.byte	0x00, 0xf0, 0x11, 0x00


	//----- nvinfo : EIATTR_KPARAM_INFO
	.align		4
.L_67:
        /*0018*/ 	.byte	0x04, 0x17
        /*001a*/ 	.short	(.L_69 - .L_68)
.L_68:
        /*001c*/ 	.word	0x00000000
        /*0020*/ 	.short	0x0001
        /*0022*/ 	.short	0x0008
        /*0024*/ 	.byte	0x00, 0xf0, 0x11, 0x00


	//----- nvinfo : EIATTR_KPARAM_INFO
	.align		4
.L_69:
        /*0028*/ 	.byte	0x04, 0x17
        /*002a*/ 	.short	(.L_71 - .L_70)
.L_70:
        /*002c*/ 	.word	0x00000000
        /*0030*/ 	.short	0x0000
        /*0032*/ 	.short	0x0000
        /*0034*/ 	.byte	0x00, 0xf5, 0x21, 0x00


	//----- nvinfo : EIATTR_SPARSE_MMA_MASK
	.align		4
.L_71:
        /*0038*/ 	.byte	0x03, 0x50
        /*003a*/ 	.short	0x0000


	//----- nvinfo : EIATTR_MAXREG_COUNT
	.align		4
        /*003c*/ 	.byte	0x03, 0x1b
        /*003e*/ 	.short	0x00ff


	//----- nvinfo : EIATTR_MERCURY_ISA_VERSION
	.align		4
        /*0040*/ 	.byte	0x03, 0x5f
        /*0042*/ 	.short	0x0101


	//----- nvinfo : EIATTR_VRC_CTA_INIT_COUNT
	.align		4
        /*0044*/ 	.byte	0x02, 0x4a
	.zero		1
	.zero		1


	//----- nvinfo : EIATTR_EXIT_INSTR_OFFSETS
	.align		4
        /*0048*/ 	.byte	0x04, 0x1c
        /*004a*/ 	.short	(.L_73 - .L_72)


	//   ....[0]....
.L_72:
        /*004c*/ 	.word	0x00000070


	//   ....[1]....
        /*0050*/ 	.word	0x000000f0


	//----- nvinfo : EIATTR_CBANK_PARAM_SIZE
	.align		4
.L_73:
        /*0054*/ 	.byte	0x03, 0x19
        /*0056*/ 	.short	0x0010


	//----- nvinfo : EIATTR_PARAM_CBANK
	.align		4
        /*0058*/ 	.byte	0x04, 0x0a
        /*005a*/ 	.short	(.L_75 - .L_74)
	.align		4
.L_74:
        /*005c*/ 	.word	index@(.nv.constant0._Z29k_multiplication_element_wisePiii)
        /*0060*/ 	.short	0x0380
        /*0062*/ 	.short	0x0010


	//----- nvinfo : EIATTR_SW_WAR
	.align		4
.L_75:
        /*0064*/ 	.byte	0x04, 0x36
        /*0066*/ 	.short	(.L_77 - .L_76)
.L_76:
        /*0068*/ 	.word	0x00000008
.L_77:


//--------------------- .nv.info._Z27k_substraction_element_wisePiii --------------------------
	.section	.nv.info._Z27k_substraction_element_wisePiii,"",@"SHT_CUDA_INFO"
	.sectionflags	@""
	.align	4


	//----- nvinfo : EIATTR_CUDA_API_VERSION
	.align		4
        /*0000*/ 	.byte	0x04, 0x37
        /*0002*/ 	.short	(.L_79 - .L_78)
.L_78:
        /*0004*/ 	.word	0x00000082


	//----- nvinfo : EIATTR_KPARAM_INFO
	.align		4
.L_79:
        /*0008*/ 	.byte	0x04, 0x17
        /*000a*/ 	.short	(.L_81 - .L_80)
.L_80:
        /*000c*/ 	.word	0x00000000
        /*0010*/ 	.short	0x0002
        /*0012*/ 	.short	0x000c
        /*0014*/ 	.byte	0x00, 0xf0, 0x11, 0x00


	//----- nvinfo : EIATTR_KPARAM_INFO
	.align		4
.L_81:
        /*0018*/ 	.byte	0x04, 0x17
        /*001a*/ 	.short	(.L_83 - .L_82)
.L_82:
        /*001c*/ 	.word	0x00000000
        /*0020*/ 	.short	0x0001
        /*0022*/ 	.short	0x0008
        /*0024*/ 	.byte	0x00, 0xf0, 0x11, 0x00


	//----- nvinfo : EIATTR_KPARAM_INFO
	.align		4
.L_83:
        /*0028*/ 	.byte	0x04, 0x17
        /*002a*/ 	.short	(.L_85 - .L_84)
.L_84:
        /*002c*/ 	.word	0x00000000
        /*0030*/ 	.short	0x0000
        /*0032*/ 	.short	0x0000
        /*0034*/ 	.byte	0x00, 0xf5, 0x21, 0x00


	//----- nvinfo : EIATTR_SPARSE_MMA_MASK
	.align		4
.L_85:
        /*0038*/ 	.byte	0x03, 0x50
        /*003a*/ 	.short	0x0000


	//----- nvinfo : EIATTR_MAXREG_COUNT
	.align		4
        /*003c*/ 	.byte	0x03, 0x1b
        /*003e*/ 	.short	0x00ff


	//----- nvinfo : EIATTR_MERCURY_ISA_VERSION
	.align		4
        /*0040*/ 	.byte	0x03, 0x5f
        /*0042*/ 	.short	0x0101


	//----- nvinfo : EIATTR_VRC_CTA_INIT_COUNT
	.align		4
        /*0044*/ 	.byte	0x02, 0x4a
	.zero		1
	.zero		1


	//----- nvinfo : EIATTR_EXIT_INSTR_OFFSETS
	.align		4
        /*0048*/ 	.byte	0x04, 0x1c
        /*004a*/ 	.short	(.L_87 - .L_86)


	//   ....[0]....
.L_86:
        /*004c*/ 	.word	0x00000070


	//   ....[1]....
        /*0050*/ 	.word	0x000000f0


	//----- nvinfo : EIATTR_CBANK_PARAM_SIZE
	.align		4
.L_87:
        /*0054*/ 	.byte	0x03, 0x19
        /*0056*/ 	.short	0x0010


	//----- nvinfo : EIATTR_PARAM_CBANK
	.align		4
        /*0058*/ 	.byte	0x04, 0x0a
        /*005a*/ 	.short	(.L_89 - .L_88)
	.align		4
.L_88:
        /*005c*/ 	.word	index@(.nv.constant0._Z27k_substraction_element_wisePiii)
        /*0060*/ 	.short	0x0380
        /*0062*/ 	.short	0x0010


	//----- nvinfo : EIATTR_SW_WAR
	.align		4
.L_89:
        /*0064*/ 	.byte	0x04, 0x36
        /*0066*/ 	.short	(.L_91 - .L_90)
.L_90:
        /*0068*/ 	.word	0x00000008
.L_91:


//--------------------- .nv.info._Z23k_addition_element_wisePiS_S_i --------------------------
	.section	.nv.info._Z23k_addition_element_wisePiS_S_i,"",@"SHT_CUDA_INFO"
	.sectionflags	@""
	.align	4


	//----- nvinfo : EIATTR_CUDA_API_VERSION
	.align		4
        /*0000*/ 	.byte	0x04, 0x37
        /*0002*/ 	.short	(.L_93 - .L_92)
.L_92:
        /*0004*/ 	.word	0x00000082


	//----- nvinfo : EIATTR_KPARAM_INFO
	.align		4
.L_93:
        /*0008*/ 	.byte	0x04, 0x17
        /*000a*/ 	.short	(.L_95 - .L_94)
.L_94:
        /*000c*/ 	.word	0x00000000
        /*0010*/ 	.short	0x0003
        /*0012*/ 	.short	0x0018
        /*0014*/ 	.byte	0x00, 0xf0, 0x11, 0x00


	//----- nvinfo : EIATTR_KPARAM_INFO
	.align		4
.L_95:
        /*0018*/ 	.byte	0x04, 0x17
        /*001a*/ 	.short	(.L_97 - .L_96)
.L_96:
        /*001c*/ 	.word	0x00000000
        /*0020*/ 	.short	0x0002
        /*0022*/ 	.short	0x0010
        /*0024*/ 	.byte	0x00, 0xf5, 0x21, 0x00


	//----- nvinfo : EIATTR_KPARAM_INFO
	.align		4
.L_97:
        /*0028*/ 	.byte	0x04, 0x17
        /*002a*/ 	.short	(.L_99 - .L_98)
.L_98:
        /*002c*/ 	.word	0x00000000
        /*0030*/ 	.short	0x0001
        /*0032*/ 	.short	0x0008
        /*0034*/ 	.byte	0x00, 0xf5, 0x21, 0x00


	//----- nvinfo : EIATTR_KPARAM_INFO
	.align		4
.L_99:
        /*0038*/ 	.byte	0x04, 0x17
        /*003a*/ 	.short	(.L_101 - .L_100)
.L_100:
        /*003c*/ 	.word	0x00000000
        /*0040*/ 	.short	0x0000
        /*0042*/ 	.short	0x0000
        /*0044*/ 	.byte	0x00, 0xf5, 0x21, 0x00


	//----- nvinfo : EIATTR_SPARSE_MMA_MASK
	.align		4
.L_101:
        /*0048*/ 	.byte	0x03, 0x50
        /*004a*/ 	.short	0x0000


	//----- nvinfo : EIATTR_MAXREG_COUNT
	.align		4
        /*004c*/ 	.byte	0x03, 0x1b
        /*004e*/ 	.short	0x00ff


	//----- nvinfo : EIATTR_MERCURY_ISA_VERSION
	.align		4
        /*0050*/ 	.byte	0x03, 0x5f
        /*0052*/ 	.short	0x0101


	//----- nvinfo : EIATTR_VRC_CTA_INIT_COUNT
	.align		4
        /*0054*/ 	.byte	0x02, 0x4a
	.zero		1
	.zero		1


	//----- nvinfo : EIATTR_EXIT_INSTR_OFFSETS
	.align		4
        /*0058*/ 	.byte	0x04, 0x1c
        /*005a*/ 	.short	(.L_103 - .L_102)


	//   ....[0]....
.L_102:
        /*005c*/ 	.word	0x00000070


	//   ....[1]....
        /*0060*/ 	.word	0x00000130


	//----- nvinfo : EIATTR_CBANK_PARAM_SIZE
	.align		4
.L_103:
        /*0064*/ 	.byte	0x03, 0x19
        /*0066*/ 	.short	0x001c


	//----- nvinfo : EIATTR_PARAM_CBANK
	.align		4
        /*0068*/ 	.byte	0x04, 0x0a
        /*006a*/ 	.short	(.L_105 - .L_104)
	.align		4
.L_104:
        /*006c*/ 	.word	index@(.nv.constant0._Z23k_addition_element_wisePiS_S_i)
        /*0070*/ 	.short	0x0380
        /*0072*/ 	.short	0x001c


	//----- nvinfo : EIATTR_SW_WAR
	.align		4
.L_105:
        /*0074*/ 	.byte	0x04, 0x36
        /*0076*/ 	.short	(.L_107 - .L_106)
.L_106:
        /*0078*/ 	.word	0x00000008
.L_107:


//--------------------- .nv.info._Z23k_addition_element_wisePiii --------------------------
	.section	.nv.info._Z23k_addition_element_wisePiii,"",@"SHT_CUDA_INFO"
	.sectionflags	@""
	.align	4


	//----- nvinfo : EIATTR_CUDA_API_VERSION
	.align		4
        /*0000*/ 	.byte	0x04, 0x37
        /*0002*/ 	.short	(.L_109 - .L_108)
.L_108:
        /*0004*/ 	.word	0x00000082


	//----- nvinfo : EIATTR_KPARAM_INFO
	.align		4
.L_109:
        /*0008*/ 	.byte	0x04, 0x17
        /*000a*/ 	.short	(.L_111 - .L_110)
.L_110:
        /*000c*/ 	.word	0x00000000
        /*0010*/ 	.short	0x0002
        /*0012*/ 	.short	0x000c
        /*0014*/ 	.byte	0x00, 0xf0, 0x11, 0x00


	//----- nvinfo : EIATTR_KPARAM_INFO
	.align		4
.L_111:
        /*0018*/ 	.byte	0x04, 0x17
        /*001a*/ 	.short	(.L_113 - .L_112)
.L_112:
        /*001c*/ 	.word	0x00000000
        /*0020*/ 	.short	0x0001
        /*0022*/ 	.short	0x0008
        /*0024*/ 	.byte	0x00, 0xf0, 0x11, 0x00


	//----- nvinfo : EIATTR_KPARAM_INFO
	.align		4
.L_113:
        /*0028*/ 	.byte	0x04, 0x17
        /*002a*/ 	.short	(.L_115 - .L_114)
.L_114:
        /*002c*/ 	.word	0x00000000
        /*0030*/ 	.short	0x0000
        /*0032*/ 	.short	0x0000
        /*0034*/ 	.byte	0x00, 0xf5, 0x21, 0x00


	//----- nvinfo : EIATTR_SPARSE_MMA_MASK
	.align		4
.L_115:
        /*0038*/ 	.byte	0x03, 0x50
        /*003a*/ 	.short	0x0000


	//----- nvinfo : EIATTR_MAXREG_COUNT
	.align		4
        /*003c*/ 	.byte	0x03, 0x1b
        /*003e*/ 	.short	0x00ff


	//----- nvinfo : EIATTR_MERCURY_ISA_VERSION
	.align		4
        /*0040*/ 	.byte	0x03, 0x5f
        /*0042*/ 	.short	0x0101


	//----- nvinfo : EIATTR_VRC_CTA_INIT_COUNT
	.align		4
        /*0044*/ 	.byte	0x02, 0x4a
	.zero		1
	.zero		1


	//----- nvinfo : EIATTR_EXIT_INSTR_OFFSETS
	.align		4
        /*0048*/ 	.byte	0x04, 0x1c
        /*004a*/ 	.short	(.L_117 - .L_116)


	//   ....[0]....
.L_116:
        /*004c*/ 	.word	0x00000070


	//   ....[1]....
        /*0050*/ 	.word	0x000000f0


	//----- nvinfo : EIATTR_CBANK_PARAM_SIZE
	.align		4
.L_117:
        /*0054*/ 	.byte	0x03, 0x19
        /*0056*/ 	.short	0x0010


	//----- nvinfo : EIATTR_PARAM_CBANK
	.align		4
        /*0058*/ 	.byte	0x04, 0x0a
        /*005a*/ 	.short	(.L_119 - .L_118)
	.align		4
.L_118:
        /*005c*/ 	.word	index@(.nv.constant0._Z23k_addition_element_wisePiii)
        /*0060*/ 	.short	0x0380
        /*0062*/ 	.short	0x0010


	//----- nvinfo : EIATTR_SW_WAR
	.align		4
.L_119:
        /*0064*/ 	.byte	0x04, 0x36
        /*0066*/ 	.short	(.L_121 - .L_120)
.L_120:
        /*0068*/ 	.word	0x00000008
.L_121:


//--------------------- .nv.callgraph             --------------------------
	.section	.nv.callgraph,"",@"SHT_CUDA_CALLGRAPH"
	.align	4
	.sectionentsize	8
	.align		4
        /*0000*/ 	.word	0x00000000
	.align		4
        /*0004*/ 	.word	0xffffffff
	.align		4
        /*0008*/ 	.word	0x00000000
	.align		4
        /*000c*/ 	.word	0xfffffffe
	.align		4
        /*0010*/ 	.word	0x00000000
	.align		4
        /*0014*/ 	.word	0xfffffffd
	.align		4
        /*0018*/ 	.word	0x00000000
	.align		4
        /*001c*/ 	.word	0xfffffffc


//--------------------- .text._Z21k_modulo_element_wisePiii --------------------------
	.section	.text._Z21k_modulo_element_wisePiii,"ax",@progbits
	.align	128
        .global         _Z21k_modulo_element_wisePiii
        .type           _Z21k_modulo_element_wisePiii,@function
        .size           _Z21k_modulo_element_wisePiii,(.L_x_6 - _Z21k_modulo_element_wisePiii)
        .other          _Z21k_modulo_element_wisePiii,@"STO_CUDA_ENTRY STV_DEFAULT"
_Z21k_modulo_element_wisePiii:
.text._Z21k_modulo_element_wisePiii:
[----:B------:R-:W-:Y:S01]  /*0000*/  LDC R1, c[0x0][0x37c] ;  /* 0x0000df00ff017b82 */ /* 0x000fe20000000800 */
[----:B------:R-:W0:Y:S01]  /*0010*/  S2R R5, SR_CTAID.X ;  /* 0x0000000000057919 */ /* 0x000e220000002500 */
[----:B------:R-:W0:Y:S01]  /*0020*/  LDCU UR4, c[0x0][0x360] ;  /* 0x00006c00ff0477ac */ /* 0x000e220008000800 */
[----:B------:R-:W0:Y:S01]  /*0030*/  S2R R0, SR_TID.X ;  /* 0x0000000000007919 */ /* 0x000e220000002100 */
[----:B------:R-:W1:Y:S01]  /*0040*/  LDCU UR5, c[0x0][0x388] ;  /* 0x00007100ff0577ac */ /* 0x000e620008000800 */
[----:B0-----:R-:W-:-:S05]  /*0050*/  IMAD R5, R5, UR4, R0 ;  /* 0x0000000405057c24 */ /* 0x001fca000f8e0200 */
[----:B-1----:R-:W-:-:S13]  /*0060*/  ISETP.GE.AND P0, PT, R5, UR5, PT ;  /* 0x0000000505007c0c */ /* 0x002fda000bf06270 */
[----:B------:R-:W-:Y:S05]  /*0070*/  @P0 EXIT ;  /* 0x000000000000094d */ /* 0x000fea0003800000 */
[----:B------:R-:W0:Y:S01]  /*0080*/  LDC.64 R2, c[0x0][0x380] ;  /* 0x0000e000ff027b82 */ /* 0x000e220000000a00 */
[----:B------:R-:W1:Y:S07]  /*0090*/  LDCU.64 UR4, c[0x0][0x358] ;  /* 0x00006b00ff0477ac */ /* 0x000e6e0008000a00 */
[----:B------:R-:W2:Y:S01]  /*00a0*/  LDC R6, c[0x0][0x38c] ;  /* 0x0000e300ff067b82 */ /* 0x000ea20000000800 */
[----:B0-----:R-:W-:-:S05]  /*00b0*/  IMAD.WIDE R2, R5, 0x4, R2 ;  /* 0x0000000405027825 */ /* 0x001fca00078e0202 */
[----:B-1----:R-:W3:Y:S01]  /*00c0*/  LDG.E R10, desc[UR4][R2.64] ;  /* 0x00000004020a7981 */ /* 0x002ee2000c1e1900 */
[----:B--2---:R-:W-:-:S04]  /*00d0*/  IABS R7, R6 ;  /* 0x0000000600077213 */ /* 0x004fc80000000000 */
[----:B------:R-:W0:Y:S08]  /*00e0*/  I2F.RP R0, R7 ;  /* 0x0000000700007306 */ /* 0x000e300000209400 */
[----:B0-----:R-:W0:Y:S02]  /*00f0*/  MUFU.RCP R0, R0 ;  /* 0x0000000000007308 */ /* 0x001e240000001000 */
[----:B0-----:R-:W-:-:S06]  /*0100*/  VIADD R4, R0, 0xffffffe ;  /* 0x0ffffffe00047836 */ /* 0x001fcc0000000000 */
[----:B------:R0:W1:Y:S02]  /*0110*/  F2I.FTZ.U32.TRUNC.NTZ R5, R4 ;  /* 0x0000000400057305 */ /* 0x000064000021f000 */
[----:B0-----:R-:W-:Y:S01]  /*0120*/  IMAD.MOV.U32 R4, RZ, RZ, RZ ;  /* 0x000000ffff047224 */ /* 0x001fe200078e00ff */
[----:B-1----:R-:W-:-:S05]  /*0130*/  IADD3 R8, PT, PT, RZ, -R5, RZ ;  /* 0x80000005ff087210 */ /* 0x002fca0007ffe0ff */
[----:B------:R-:W-:-:S04]  /*0140*/  IMAD R9, R8, R7, RZ ;  /* 0x0000000708097224 */ /* 0x000fc800078e02ff */
[----:B------:R-:W-:Y:S01]  /*0150*/  IMAD.HI.U32 R5, R5, R9, R4 ;  /* 0x0000000905057227 */ /* 0x000fe200078e0004 */
[----:B---3--:R-:W-:Y:S02]  /*0160*/  IABS R8, R10 ;  /* 0x0000000a00087213 */ /* 0x008fe40000000000 */
[----:B------:R-:W-:-:S03]  /*0170*/  ISETP.GE.AND P2, PT, R10, RZ, PT ;  /* 0x000000ff0a00720c */ /* 0x000fc60003f46270 */
[----:B------:R-:W-:-:S05]  /*0180*/  IMAD.HI.U32 R5, R5, R8, RZ ;  /* 0x0000000805057227 */ /* 0x000fca00078e00ff */
[----:B------:R-:W-:-:S05]  /*0190*/  IADD3 R5, PT, PT, -R5, RZ, RZ ;  /* 0x000000ff05057210 */ /* 0x000fca0007ffe1ff */
[----:B------:R-:W-:-:S05]  /*01a0*/  IMAD R0, R7, R5, R8 ;  /* 0x0000000507007224 */ /* 0x000fca00078e0208 */
[----:B------:R-:W-:-:S13]  /*01b0*/  ISETP.GT.U32.AND P0, PT, R7, R0, PT ;  /* 0x000000000700720c */ /* 0x000fda0003f04070 */
[----:B------:R-:W-:Y:S01]  /*01c0*/  @!P0 IMAD.IADD R0, R0, 0x1, -R7 ;  /* 0x0000000100008824 */ /* 0x000fe200078e0a07 */
[----:B------:R-:W-:-:S04]  /*01d0*/  ISETP.NE.AND P0, PT, R6, RZ, PT ;  /* 0x000000ff0600720c */ /* 0x000fc80003f05270 */
[----:B------:R-:W-:-:S13]  /*01e0*/  ISETP.GT.U32.AND P1, PT, R7, R0, PT ;  /* 0x000000000700720c */ /* 0x000fda0003f24070 */
[----:B------:R-:W-:-:S05]  /*01f0*/  @!P1 IADD3 R0, PT, PT, R0, -R7, RZ ;  /* 0x8000000700009210 */ /* 0x000fca0007ffe0ff */
[----:B------:R-:W-:Y:S01]  /*0200*/  @!P2 IMAD.MOV R0, RZ, RZ, -R0 ;  /* 0x000000ffff00a224 */ /* 0x000fe200078e0a00 */
[----:B------:R-:W-:-:S05]  /*0210*/  @!P0 LOP3.LUT R0, RZ, R6, RZ, 0x33, !PT ;  /* 0x00000006ff008212 */ /* 0x000fca00078e33ff */
[----:B------:R-:W-:Y:S01]  /*0220*/  STG.E desc[UR4][R2.64], R0 ;  /* 0x0000000002007986 */ /* 0x000fe2000c101904 */
[----:B------:R-:W-:Y:S05]  /*0230*/  EXIT ;  /* 0x000000000000794d */ /* 0x000fea0003800000 */
.L_x_0:
[----:B------:R-:W-:-:S00]  /*0240*/  BRA `(.L_x_0) ;  /* 0xfffffffc00fc7947 */ /* 0x000fc0000383ffff */
[----:B------:R-:W-:-:S00]  /*0250*/  NOP ;  /* 0x0000000000007918 */ /* 0x000fc00000000000 */
        /* <DEDUP_REMOVED lines=10> */
.L_x_6:


//--------------------- .text._Z23k_division_element_wisePiii --------------------------
	.section	.text._Z23k_division_element_wisePiii,"ax",@progbits
	.align	128
        .global         _Z23k_division_element_wisePiii
        .type           _Z23k_division_element_wisePiii,@function
        .size           _Z23k_division_element_wisePiii,(.L_x_7 - _Z23k_division_element_wisePiii)
        .other          _Z23k_division_element_wisePiii,@"STO_CUDA_ENTRY STV_DEFAULT"
_Z23k_division_element_wisePiii:
.text._Z23k_division_element_wisePiii:
        /* <DEDUP_REMOVED lines=18> */
[----:B0-----:R-:W-:Y:S02]  /*0120*/  HFMA2 R4, -RZ, RZ, 0, 0 ;  /* 0x00000000ff047431 */ /* 0x001fe400000001ff */
[----:B-1----:R-:W-:-:S04]  /*0130*/  IMAD.MOV R8, RZ, RZ, -R5 ;  /* 0x000000ffff087224 */ /* 0x002fc800078e0a05 */
[----:B------:R-:W-:-:S04]  /*0140*/  IMAD R11, R8, R7, RZ ;  /* 0x00000007080b7224 */ /* 0x000fc800078e02ff */
[----:B------:R-:W-:Y:S01]  /*0150*/  IMAD.HI.U32 R5, R5, R11, R4 ;  /* 0x0000000b05057227 */ /* 0x000fe200078e0004 */
[----:B---3--:R-:W-:Y:S02]  /*0160*/  IABS R8, R0 ;  /* 0x0000000000087213 */ /* 0x008fe40000000000 */
[----:B------:R-:W-:-:S03]  /*0170*/  LOP3.LUT R0, R0, R9, RZ, 0x3c, !PT ;  /* 0x0000000900007212 */ /* 0x000fc600078e3cff */
[----:B------:R-:W-:Y:S01]  /*0180*/  IMAD.HI.U32 R5, R5, R8, RZ ;  /* 0x0000000805057227 */ /* 0x000fe200078e00ff */
[----:B------:R-:W-:-:S03]  /*0190*/  ISETP.GE.AND P1, PT, R0, RZ, PT ;  /* 0x000000ff0000720c */ /* 0x000fc60003f26270 */
[----:B------:R-:W-:-:S04]  /*01a0*/  IMAD.MOV R6, RZ, RZ, -R5 ;  /* 0x000000ffff067224 */ /* 0x000fc800078e0a05 */
[----:B------:R-:W-:-:S05]  /*01b0*/  IMAD R6, R7, R6, R8 ;  /* 0x0000000607067224 */ /* 0x000fca00078e0208 */
[----:B------:R-:W-:-:S13]  /*01c0*/  ISETP.GT.U32.AND P2, PT, R7, R6, PT ;  /* 0x000000060700720c */ /* 0x000fda0003f44070 */
[-C--:B------:R-:W-:Y:S01]  /*01d0*/  @!P2 IADD3 R6, PT, PT, R6, -R7.reuse, RZ ;  /* 0x800000070606a210 */ /* 0x080fe20007ffe0ff */
[----:B------:R-:W-:Y:S01]  /*01e0*/  @!P2 VIADD R5, R5, 0x1 ;  /* 0x000000010505a836 */ /* 0x000fe20000000000 */
[----:B------:R-:W-:Y:S02]  /*01f0*/  ISETP.NE.AND P2, PT, R9, RZ, PT ;  /* 0x000000ff0900720c */ /* 0x000fe40003f45270 */
[----:B------:R-:W-:-:S13]  /*0200*/  ISETP.GE.U32.AND P0, PT, R6, R7, PT ;  /* 0x000000070600720c */ /* 0x000fda0003f06070 */
[----:B------:R-:W-:-:S05]  /*0210*/  @P0 IADD3 R5, PT, PT, R5, 0x1, RZ ;  /* 0x0000000105050810 */ /* 0x000fca0007ffe0ff */
[----:B------:R-:W-:Y:S01]  /*0220*/  @!P1 IMAD.MOV R5, RZ, RZ, -R5 ;  /* 0x000000ffff059224 */ /* 0x000fe200078e0a05 */
[----:B------:R-:W-:-:S05]  /*0230*/  @!P2 LOP3.LUT R5, RZ, R9, RZ, 0x33, !PT ;  /* 0x00000009ff05a212 */ /* 0x000fca00078e33ff */
[----:B------:R-:W-:Y:S01]  /*0240*/  STG.E desc[UR4][R2.64], R5 ;  /* 0x0000000502007986 */ /* 0x000fe2000c101904 */
[----:B------:R-:W-:Y:S05]  /*0250*/  EXIT ;  /* 0x000000000000794d */ /* 0x000fea0003800000 */
.L_x_1:
        /* <DEDUP_REMOVED lines=10> */
.L_x_7:


//--------------------- .text._Z29k_multiplication_element_wisePiii --------------------------
	.section	.text._Z29k_multiplication_element_wisePiii,"ax",@progbits
	.align	128
        .global         _Z29k_multiplication_element_wisePiii
        .type           _Z29k_multiplication_element_wisePiii,@function
        .size           _Z29k_multiplication_element_wisePiii,(.L_x_8 - _Z29k_multiplication_element_wisePiii)
        .other          _Z29k_multiplication_element_wisePiii,@"STO_CUDA_ENTRY STV_DEFAULT"
_Z29k_multiplication_element_wisePiii:
.text._Z29k_multiplication_element_wisePiii:
        /* <DEDUP_REMOVED lines=9> */
[----:B------:R-:W1:Y:S01]  /*0090*/  LDCU.64 UR4, c[0x0][0x358] ;  /* 0x00006b00ff0477ac */ /* 0x000e620008000a00 */
[----:B------:R-:W2:Y:S01]  /*00a0*/  LDCU UR6, c[0x0][0x38c] ;  /* 0x00007180ff0677ac */ /* 0x000ea20008000800 */
[----:B0-----:R-:W-:-:S05]  /*00b0*/  IMAD.WIDE R2, R5, 0x4, R2 ;  /* 0x0000000405027825 */ /* 0x001fca00078e0202 */
[----:B-1----:R-:W2:Y:S02]  /*00c0*/  LDG.E R0, desc[UR4][R2.64] ;  /* 0x0000000402007981 */ /* 0x002ea4000c1e1900 */
[----:B--2---:R-:W-:-:S05]  /*00d0*/  IMAD R5, R0, UR6, RZ ;  /* 0x0000000600057c24 */ /* 0x004fca000f8e02ff */
[----:B------:R-:W-:Y:S01]  /*00e0*/  STG.E desc[UR4][R2.64], R5 ;  /* 0x0000000502007986 */ /* 0x000fe2000c101904 */
[----:B------:R-:W-:Y:S05]  /*00f0*/  EXIT ;  /* 0x000000000000794d */ /* 0x000fea0003800000 */
.L_x_2:
        /* <DEDUP_REMOVED lines=16> */
.L_x_8:


//--------------------- .text._Z27k_substraction_element_wisePiii --------------------------
	.section	.text._Z27k_substraction_element_wisePiii,"ax",@progbits
	.align	128
        .global         _Z27k_substraction_element_wisePiii
        .type           _Z27k_substraction_element_wisePiii,@function
        .size           _Z27k_substraction_element_wisePiii,(.L_x_9 - _Z27k_substraction_element_wisePiii)
        .other          _Z27k_substraction_element_wisePiii,@"STO_CUDA_ENTRY STV_DEFAULT"
_Z27k_substraction_element_wisePiii:
.text._Z27k_substraction_element_wisePiii:
        /* <DEDUP_REMOVED lines=13> */
[----:B--2---:R-:W-:-:S05]  /*00d0*/  IADD3 R5, PT, PT, R0, -UR6, RZ ;  /* 0x8000000600057c10 */ /* 0x004fca000fffe0ff */
[----:B------:R-:W-:Y:S01]  /*00e0*/  STG.E desc[UR4][R2.64], R5 ;  /* 0x0000000502007986 */ /* 0x000fe2000c101904 */
[----:B------:R-:W-:Y:S05]  /*00f0*/  EXIT ;  /* 0x000000000000794d */ /* 0x000fea0003800000 */
.L_x_3:
        /* <DEDUP_REMOVED lines=16> */
.L_x_9:


//--------------------- .text._Z23k_addition_element_wisePiS_S_i --------------------------
	.section	.text._Z23k_addition_element_wisePiS_S_i,"ax",@progbits
	.align	128
        .global         _Z23k_addition_element_wisePiS_S_i
        .type           _Z23k_addition_element_wisePiS_S_i,@function
        .size           _Z23k_addition_element_wisePiS_S_i,(.L_x_10 - _Z23k_addition_element_wisePiS_S_i)
        .other          _Z23k_addition_element_wisePiS_S_i,@"STO_CUDA_ENTRY STV_DEFAULT"
_Z23k_addition_element_wisePiS_S_i:
.text._Z23k_addition_element_wisePiS_S_i:
        /* <DEDUP_REMOVED lines=10> */
[----:B------:R-:W2:Y:S08]  /*00a0*/  LDC.64 R4, c[0x0][0x390] ;  /* 0x0000e400ff047b82 */ /* 0x000eb00000000a00 */
[----:B------:R-:W3:Y:S01]  /*00b0*/  LDC.64 R6, c[0x0][0x380] ;  /* 0x0000e000ff067b82 */ /* 0x000ee20000000a00 */
[----:B0-----:R-:W-:-:S06]  /*00c0*/  IMAD.WIDE R2, R9, 0x4, R2 ;  /* 0x0000000409027825 */ /* 0x001fcc00078e0202 */
[----:B-1----:R-:W4:Y:S01]  /*00d0*/  LDG.E R2, desc[UR4][R2.64] ;  /* 0x0000000402027981 */ /* 0x002f22000c1e1900 */
[----:B--2---:R-:W-:-:S06]  /*00e0*/  IMAD.WIDE R4, R9, 0x4, R4 ;  /* 0x0000000409047825 */ /* 0x004fcc00078e0204 */
[----:B------:R-:W4:Y:S01]  /*00f0*/  LDG.E R5, desc[UR4][R4.64] ;  /* 0x0000000404057981 */ /* 0x000f22000c1e1900 */
[----:B---3--:R-:W-:Y:S01]  /*0100*/  IMAD.WIDE R6, R9, 0x4, R6 ;  /* 0x0000000409067825 */ /* 0x008fe200078e0206 */
[----:B----4-:R-:W-:-:S05]  /*0110*/  IADD3 R9, PT, PT, R2, R5, RZ ;  /* 0x0000000502097210 */ /* 0x010fca0007ffe0ff */
[----:B------:R-:W-:Y:S01]  /*0120*/  STG.E desc[UR4][R6.64], R9 ;  /* 0x0000000906007986 */ /* 0x000fe2000c101904 */
[----:B------:R-:W-:Y:S05]  /*0130*/  EXIT ;  /* 0x000000000000794d */ /* 0x000fea0003800000 */
.L_x_4:
        /* <DEDUP_REMOVED lines=12> */
.L_x_10:


//--------------------- .text._Z23k_addition_element_wisePiii --------------------------
	.section	.text._Z23k_addition_element_wisePiii,"ax",@progbits
	.align	128
        .global         _Z23k_addition_element_wisePiii
        .type           _Z23k_addition_element_wisePiii,@function
        .size           _Z23k_addition_element_wisePiii,(.L_x_11 - _Z23k_addition_element_wisePiii)
        .other          _Z23k_addition_element_wisePiii,@"STO_CUDA_ENTRY STV_DEFAULT"
_Z23k_addition_element_wisePiii:
.text._Z23k_addition_element_wisePiii:
        /* <DEDUP_REMOVED lines=13> */
[----:B--2---:R-:W-:-:S05]  /*00d0*/  IADD3 R5, PT, PT, R0, UR6, RZ ;  /* 0x0000000600057c10 */ /* 0x004fca000fffe0ff */
[----:B------:R-:W-:Y:S01]  /*00e0*/  STG.E desc[UR4][R2.64], R5 ;  /* 0x0000000502007986 */ /* 0x000fe2000c101904 */
[----:B------:R-:W-:Y:S05]  /*00f0*/  EXIT ;  /* 0x000000000000794d */ /* 0x000fea0003800000 */
.L_x_5:
        /* <DEDUP_REMOVED lines=16> */
.L_x_11:


//--------------------- .nv.shared.reserved.0     --------------------------
	.section	.nv.shared.reserved.0,"aw",@nobits
	.weak		__nv_reservedSMEM_offset_0_alias
	.size		__nv_reservedSMEM_offset_0_alias, 0, 64
	.other		__nv_reservedSMEM_offset_0_alias,@"STO_CUDA_RESERVED_SHARED STV_DEFAULT"
__nv_reservedSMEM_offset_0_alias:
	.zero		0
	.zero		64


//--------------------- .nv.constant0._Z21k_modulo_element_wisePiii --------------------------
	.section	.nv.constant0._Z21k_modulo_element_wisePiii,"a",@progbits
	.sectionflags	@""
	.align	4
.nv.constant0._Z21k_modulo_element_wisePiii:
	.zero		912


//--------------------- .nv.constant0._Z23k_division_element_wisePiii --------------------------
	.section	.nv.constant0._Z23k_division_element_wisePiii,"a",@progbits
	.sectionflags	@""
	.align	4
.nv.constant0._Z23k_division_element_wisePiii:
	.zero		912


//--------------------- .nv.constant0._Z29k_multiplication_element_wisePiii --------------------------
	.section	.nv.constant0._Z29k_multiplication_element_wisePiii,"a",@progbits
	.sectionflags	@""
	.align	4
.nv.constant0._Z29k_multiplication_element_wisePiii:
	.zero		912


//--------------------- .nv.constant0._Z27k_substraction_element_wisePiii --------------------------
	.section	.nv.constant0._Z27k_substraction_element_wisePiii,"a",@progbits
	.sectionflags	@""
	.align	4
.nv.constant0._Z27k_substraction_element_wisePiii:
	.zero		912


//--------------------- .nv.constant0._Z23k_addition_element_wisePiS_S_i --------------------------
	.section	.nv.constant0._Z23k_addition_element_wisePiS_S_i,"a",@progbits
	.sectionflags	@""
	.align	4
.nv.constant0._Z23k_addition_element_wisePiS_S_i:
	.zero		924


//--------------------- .nv.constant0._Z23k_addition_element_wisePiii --------------------------
	.section	.nv.constant0._Z23k_addition_element_wisePiii,"a",@progbits
	.sectionflags	@""
	.align	4
.nv.constant0._Z23k_addition_element_wisePiii:
	.zero		912


//--------------------- SYMBOLS --------------------------

	.type		.nv.reservedSmem.offset0,@object
	.size		.nv.reservedSmem.offset0,0x4
